	.headerflags	@"EF_CUDA_TEXMODE_UNIFIED EF_CUDA_64BIT_ADDRESS EF_CUDA_SM86 EF_CUDA_VIRTUAL_SM(EF_CUDA_SM86)"
	.elftype	@"ET_EXEC"


//--------------------- .nv.info                  --------------------------
	.section	.nv.info,"",@"SHT_CUDA_INFO"
	.align	4


	//----- nvinfo : EIATTR_REGCOUNT
	.align		4
        /*0000*/ 	.byte	0x04, 0x2f
        /*0002*/ 	.short	(.L_1 - .L_0)
	.align		4
.L_0:
        /*0004*/ 	.word	index@(variance)
        /*0008*/ 	.word	0x0000000a


	//----- nvinfo : EIATTR_FRAME_SIZE
	.align		4
.L_1:
        /*000c*/ 	.byte	0x04, 0x11
        /*000e*/ 	.short	(.L_3 - .L_2)
	.align		4
.L_2:
        /*0010*/ 	.word	index@(variance)
        /*0014*/ 	.word	0x00000000


	//----- nvinfo : EIATTR_MIN_STACK_SIZE
	.align		4
.L_3:
        /*0018*/ 	.byte	0x04, 0x12
        /*001a*/ 	.short	(.L_5 - .L_4)
	.align		4
.L_4:
        /*001c*/ 	.word	index@(variance)
        /*0020*/ 	.word	0x00000000
.L_5:


//--------------------- .nv.info.variance         --------------------------
	.section	.nv.info.variance,"",@"SHT_CUDA_INFO"
	.sectionflags	@""
	.align	4


	//----- nvinfo : EIATTR_CUDA_API_VERSION
	.align		4
        /*0000*/ 	.byte	0x04, 0x37
        /*0002*/ 	.short	(.L_7 - .L_6)
.L_6:
        /*0004*/ 	.word	0x0000007e


	//----- nvinfo : EIATTR_SW2861232_WAR
	.align		4
.L_7:
        /*0008*/ 	.byte	0x01, 0x35
	.zero		2


	//----- nvinfo : EIATTR_PARAM_CBANK
	.align		4
        /*000c*/ 	.byte	0x04, 0x0a
        /*000e*/ 	.short	(.L_9 - .L_8)
	.align		4
.L_8:
        /*0010*/ 	.word	index@(.nv.constant0.variance)
        /*0014*/ 	.short	0x0160
        /*0016*/ 	.short	0x0018


	//----- nvinfo : EIATTR_CBANK_PARAM_SIZE
	.align		4
.L_9:
        /*0018*/ 	.byte	0x03, 0x19
        /*001a*/ 	.short	0x0018


	//----- nvinfo : EIATTR_KPARAM_INFO
	.align		4
        /*001c*/ 	.byte	0x04, 0x17
        /*001e*/ 	.short	(.L_11 - .L_10)
.L_10:
        /*0020*/ 	.word	0x00000000
        /*0024*/ 	.short	0x0003
        /*0026*/ 	.short	0x0014
        /*0028*/ 	.byte	0x00, 0xf0, 0x11, 0x00


	//----- nvinfo : EIATTR_KPARAM_INFO
	.align		4
.L_11:
        /*002c*/ 	.byte	0x04, 0x17
        /*002e*/ 	.short	(.L_13 - .L_12)
.L_12:
        /*0030*/ 	.word	0x00000000
        /*0034*/ 	.short	0x0002
        /*0036*/ 	.short	0x0010
        /*0038*/ 	.byte	0x00, 0xf0, 0x11, 0x00


	//----- nvinfo : EIATTR_KPARAM_INFO
	.align		4
.L_13:
        /*003c*/ 	.byte	0x04, 0x17
        /*003e*/ 	.short	(.L_15 - .L_14)
.L_14:
        /*0040*/ 	.word	0x00000000
        /*0044*/ 	.short	0x0001
        /*0046*/ 	.short	0x0008
        /*0048*/ 	.byte	0x00, 0xf0, 0x21, 0x00


	//----- nvinfo : EIATTR_KPARAM_INFO
	.align		4
.L_15:
        /*004c*/ 	.byte	0x04, 0x17
        /*004e*/ 	.short	(.L_17 - .L_16)
.L_16:
        /*0050*/ 	.word	0x00000000
        /*0054*/ 	.short	0x0000
        /*0056*/ 	.short	0x0000
        /*0058*/ 	.byte	0x00, 0xf0, 0x21, 0x00


	//----- nvinfo : EIATTR_MAXREG_COUNT
	.align		4
.L_17:
        /*005c*/ 	.byte	0x03, 0x1b
        /*005e*/ 	.short	0x00ff


	//----- nvinfo : EIATTR_EXIT_INSTR_OFFSETS
	.align		4
        /*0060*/ 	.byte	0x04, 0x1c
        /*0062*/ 	.short	(.L_19 - .L_18)


	//   ....[0]....
.L_18:
        /*0064*/ 	.word	0x000001f0


	//   ....[1]....
        /*0068*/ 	.word	0x00000240
.L_19:


//--------------------- .nv.callgraph             --------------------------
	.section	.nv.callgraph,"",@"SHT_CUDA_CALLGRAPH"
	.align	4
	.sectionentsize	8
	.align		4
        /*0000*/ 	.word	0x00000000
	.align		4
        /*0004*/ 	.word	0xffffffff
	.align		4
        /*0008*/ 	.word	0x00000000
	.align		4
        /*000c*/ 	.word	0xfffffffe
	.align		4
        /*0010*/ 	.word	0x00000000
	.align		4
        /*0014*/ 	.word	0xfffffffd
	.align		4
        /*0018*/ 	.word	0x00000000
	.align		4
        /*001c*/ 	.word	0xfffffffc


//--------------------- .nv.rel.action            --------------------------
	.section	.nv.rel.action,"",@"SHT_CUDA_RELOCINFO"
	.align	8
	.sectionentsize	8
        /*0000*/ 	.byte	0x73, 0x00, 0x00, 0x00, 0x00, 0x00, 0x00, 0x00, 0x00, 0x00, 0x00, 0x11, 0x25, 0x00, 0x05, 0x36


//--------------------- .nv.constant0.variance    --------------------------
	.section	.nv.constant0.variance,"a",@progbits
	.sectionflags	@""
	.align	4
.nv.constant0.variance:
	.zero		376


//--------------------- .text.variance            --------------------------
	.section	.text.variance,"ax",@progbits
	.sectionflags	@"SHF_BARRIERS=1"
	.sectioninfo	@"SHI_REGISTERS=10"
	.align	128
        .global         variance
        .type           variance,@function
        .size           variance,(.L_x_3 - variance)
        .other          variance,@"STO_CUDA_ENTRY STV_DEFAULT"
variance:
.text.variance:
[----:B------:R-:W-:Y:S02]  /*0000*/  IMAD.MOV.U32 R1, RZ, RZ, c[0x0][0x28] ;  /* 0x00000a00ff017624 */ /* 0x000fe400078e00ff */
[----:B------:R-:W0:Y:S01]  /*0010*/  S2R R2, SR_CTAID.X ;  /* 0x0000000000027919 */ /* 0x000e220000002500 */
[----:B------:R-:W-:-:S03]  /*0020*/  ULDC.64 UR6, c[0x0][0x118] ;  /* 0x0000460000067ab9 */ /* 0x000fc60000000a00 */
[----:B------:R-:W0:Y:S02]  /*0030*/  S2R R7, SR_TID.X ;  /* 0x0000000000077919 */ /* 0x000e240000002100 */
[----:B0-----:R-:W-:-:S05]  /*0040*/  IMAD R2, R2, c[0x0][0x0], R7 ;  /* 0x0000000002027a24 */ /* 0x001fca00078e0207 */
[----:B------:R-:W-:-:S13]  /*0050*/  ISETP.GE.AND P1, PT, R2, c[0x0][0x174], PT ;  /* 0x00005d0002007a0c */ /* 0x000fda0003f26270 */
[----:B------:R-:W-:-:S04]  /*0060*/  @!P1 IMAD.MOV.U32 R3, RZ, RZ, 0x4 ;  /* 0x00000004ff039424 */ /* 0x000fc800078e00ff */
[----:B------:R-:W-:-:S06]  /*0070*/  @!P1 IMAD.WIDE R2, R2, R3, c[0x0][0x160] ;  /* 0x0000580002029625 */ /* 0x000fcc00078e0203 */
[----:B------:R-:W2:Y:S01]  /*0080*/  @!P1 LDG.E R2, [R2.64] ;  /* 0x0000000602029981 */ /* 0x000ea2000c1e1900 */
[----:B------:R-:W-:Y:S01]  /*0090*/  ULDC UR4, c[0x0][0x0] ;  /* 0x0000000000047ab9 */ /* 0x000fe20000000800 */
[----:B------:R-:W-:Y:S01]  /*00a0*/  MOV R0, RZ ;  /* 0x000000ff00007202 */ /* 0x000fe20000000f00 */
[----:B------:R-:W-:Y:S01]  /*00b0*/  USHF.R.U32.HI UR4, URZ, 0x1, UR4 ;  /* 0x000000013f047899 */ /* 0x000fe20008011604 */
[----:B------:R-:W-:-:S05]  /*00c0*/  ISETP.NE.AND P0, PT, R7, RZ, PT ;  /* 0x000000ff0700720c */ /* 0x000fca0003f05270 */
[----:B------:R-:W-:Y:S01]  /*00d0*/  ISETP.NE.AND P2, PT, RZ, UR4, PT ;  /* 0x00000004ff007c0c */ /* 0x000fe2000bf45270 */
[----:B--2---:R-:W-:-:S04]  /*00e0*/  @!P1 FADD R4, R2, -c[0x0][0x170] ;  /* 0x80005c0002049621 */ /* 0x004fc80000000000 */
[----:B------:R-:W-:-:S05]  /*00f0*/  @!P1 FMUL R0, R4, R4 ;  /* 0x0000000404009220 */ /* 0x000fca0000400000 */
[----:B------:R0:W-:Y:S04]  /*0100*/  STS [R7.X4], R0 ;  /* 0x0000000007007388 */ /* 0x0001e80000004800 */
[----:B------:R-:W-:Y:S06]  /*0110*/  BAR.SYNC.DEFER_BLOCKING 0x0 ;  /* 0x0000000000007b1d */ /* 0x000fec0000010000 */
[----:B------:R-:W-:Y:S05]  /*0120*/  @!P2 BRA `(.L_x_0) ;  /* 0x000000c00000a947 */ /* 0x000fea0003800000 */
[----:B0-----:R-:W-:Y:S01]  /*0130*/  IMAD.SHL.U32 R0, R7, 0x4, RZ ;  /* 0x0000000407007824 */ /* 0x001fe200078e00ff */
[----:B------:R-:W-:-:S04]  /*0140*/  MOV R3, UR4 ;  /* 0x0000000400037c02 */ /* 0x000fc80008000f00 */
.L_x_1:
[----:B------:R-:W-:-:S13]  /*0150*/  ISETP.GE.AND P1, PT, R7, R3, PT ;  /* 0x000000030700720c */ /* 0x000fda0003f26270 */
[----:B------:R-:W-:Y:S01]  /*0160*/  @!P1 IMAD R2, R3, 0x4, R0 ;  /* 0x0000000403029824 */ /* 0x000fe200078e0200 */
[----:B------:R-:W-:Y:S01]  /*0170*/  @!P1 LDS R4, [R7.X4] ;  /* 0x0000000007049984 */ /* 0x000fe20000004800 */
[----:B------:R-:W-:-:S03]  /*0180*/  SHF.R.U32.HI R3, RZ, 0x1, R3 ;  /* 0x00000001ff037819 */ /* 0x000fc60000011603 */
[----:B------:R-:W0:Y:S02]  /*0190*/  @!P1 LDS R5, [R2] ;  /* 0x0000000002059984 */ /* 0x000e240000000800 */
[----:B0-----:R-:W-:-:S05]  /*01a0*/  @!P1 FADD R4, R4, R5 ;  /* 0x0000000504049221 */ /* 0x001fca0000000000 */
[----:B------:R0:W-:Y:S04]  /*01b0*/  @!P1 STS [R7.X4], R4 ;  /* 0x0000000407009388 */ /* 0x0001e80000004800 */
[----:B------:R-:W-:Y:S01]  /*01c0*/  BAR.SYNC.DEFER_BLOCKING 0x0 ;  /* 0x0000000000007b1d */ /* 0x000fe20000010000 */
[----:B------:R-:W-:-:S13]  /*01d0*/  ISETP.NE.AND P1, PT, R3, RZ, PT ;  /* 0x000000ff0300720c */ /* 0x000fda0003f25270 */
[----:B0-----:R-:W-:Y:S05]  /*01e0*/  @P1 BRA `(.L_x_1) ;  /* 0xffffff6000001947 */ /* 0x001fea000383ffff */
.L_x_0:
[----:B0-----:R-:W-:Y:S05]  /*01f0*/  @P0 EXIT ;  /* 0x000000000000094d */ /* 0x001fea0003800000 */
[----:B------:R-:W0:Y:S01]  /*0200*/  LDS R5, [RZ] ;  /* 0x00000000ff057984 */ /* 0x000e220000000800 */
[----:B------:R-:W-:Y:S02]  /*0210*/  MOV R2, c[0x0][0x168] ;  /* 0x00005a0000027a02 */ /* 0x000fe40000000f00 */
[----:B------:R-:W-:-:S05]  /*0220*/  MOV R3, c[0x0][0x16c] ;  /* 0x00005b0000037a02 */ /* 0x000fca0000000f00 */
[----:B0-----:R-:W-:Y:S01]  /*0230*/  RED.E.ADD.F32.FTZ.RN.STRONG.GPU [R2.64], R5 ;  /* 0x000000050200798e */ /* 0x001fe2000c10e786 */
[----:B------:R-:W-:Y:S05]  /*0240*/  EXIT ;  /* 0x000000000000794d */ /* 0x000fea0003800000 */
.L_x_2:
[----:B------:R-:W-:-:S00]  /*0250*/  BRA `(.L_x_2) ;  /* 0xfffffff000007947 */ /* 0x000fc0000383ffff */
[----:B------:R-:W-:-:S00]  /*0260*/  NOP ;  /* 0x0000000000007918 */ /* 0x000fc00000000000 */
        /* <DEDUP_REMOVED lines=9> */
.L_x_3:


//--------------------- .nv.shared.variance       --------------------------
	.section	.nv.shared.variance,"aw",@nobits
	.sectionflags	@""
	.align	4
.nv.shared.variance:
	.zero		4096
